//
// Generated by NVIDIA NVVM Compiler
//
// Compiler Build ID: CL-36424714
// Cuda compilation tools, release 13.0, V13.0.88
// Based on NVVM 20.0.0
//

.version 9.0
.target sm_100
.address_size 64

	// .globl	_Z23compute_hiddenDW_kernelPdPKdS1_iiiiPKiS1_S1_S1_S1_ddd

.visible .entry _Z23compute_hiddenDW_kernelPdPKdS1_iiiiPKiS1_S1_S1_S1_ddd(
	.param .u64 .ptr .align 1 _Z23compute_hiddenDW_kernelPdPKdS1_iiiiPKiS1_S1_S1_S1_ddd_param_0,
	.param .u64 .ptr .align 1 _Z23compute_hiddenDW_kernelPdPKdS1_iiiiPKiS1_S1_S1_S1_ddd_param_1,
	.param .u64 .ptr .align 1 _Z23compute_hiddenDW_kernelPdPKdS1_iiiiPKiS1_S1_S1_S1_ddd_param_2,
	.param .u32 _Z23compute_hiddenDW_kernelPdPKdS1_iiiiPKiS1_S1_S1_S1_ddd_param_3,
	.param .u32 _Z23compute_hiddenDW_kernelPdPKdS1_iiiiPKiS1_S1_S1_S1_ddd_param_4,
	.param .u32 _Z23compute_hiddenDW_kernelPdPKdS1_iiiiPKiS1_S1_S1_S1_ddd_param_5,
	.param .u32 _Z23compute_hiddenDW_kernelPdPKdS1_iiiiPKiS1_S1_S1_S1_ddd_param_6,
	.param .u64 .ptr .align 1 _Z23compute_hiddenDW_kernelPdPKdS1_iiiiPKiS1_S1_S1_S1_ddd_param_7,
	.param .u64 .ptr .align 1 _Z23compute_hiddenDW_kernelPdPKdS1_iiiiPKiS1_S1_S1_S1_ddd_param_8,
	.param .u64 .ptr .align 1 _Z23compute_hiddenDW_kernelPdPKdS1_iiiiPKiS1_S1_S1_S1_ddd_param_9,
	.param .u64 .ptr .align 1 _Z23compute_hiddenDW_kernelPdPKdS1_iiiiPKiS1_S1_S1_S1_ddd_param_10,
	.param .u64 .ptr .align 1 _Z23compute_hiddenDW_kernelPdPKdS1_iiiiPKiS1_S1_S1_S1_ddd_param_11,
	.param .f64 _Z23compute_hiddenDW_kernelPdPKdS1_iiiiPKiS1_S1_S1_S1_ddd_param_12,
	.param .f64 _Z23compute_hiddenDW_kernelPdPKdS1_iiiiPKiS1_S1_S1_S1_ddd_param_13,
	.param .f64 _Z23compute_hiddenDW_kernelPdPKdS1_iiiiPKiS1_S1_S1_S1_ddd_param_14
)
{
	.reg .pred 	%p<10>;
	.reg .b32 	%r<38>;
	.reg .b64 	%rd<36>;
	.reg .b64 	%fd<58>;

	ld.param.u32 	%r16, [_Z23compute_hiddenDW_kernelPdPKdS1_iiiiPKiS1_S1_S1_S1_ddd_param_3];
	ld.param.u32 	%r17, [_Z23compute_hiddenDW_kernelPdPKdS1_iiiiPKiS1_S1_S1_S1_ddd_param_4];
	ld.param.u32 	%r19, [_Z23compute_hiddenDW_kernelPdPKdS1_iiiiPKiS1_S1_S1_S1_ddd_param_6];
	ld.param.u64 	%rd9, [_Z23compute_hiddenDW_kernelPdPKdS1_iiiiPKiS1_S1_S1_S1_ddd_param_7];
	cvta.to.global.u64 	%rd1, %rd9;
	mov.u32 	%r20, %ctaid.x;
	mov.u32 	%r21, %ntid.x;
	mov.u32 	%r22, %tid.x;
	mad.lo.s32 	%r1, %r20, %r21, %r22;
	mov.u32 	%r2, %ctaid.y;
	setp.ge.s32 	%p1, %r1, %r16;
	setp.ge.s32 	%p2, %r2, %r17;
	or.pred  	%p3, %p1, %p2;
	@%p3 bra 	$L__BB0_9;
	setp.lt.s32 	%p4, %r19, 1;
	mov.f64 	%fd55, 0d0000000000000000;
	@%p4 bra 	$L__BB0_8;
	ld.param.f64 	%fd46, [_Z23compute_hiddenDW_kernelPdPKdS1_iiiiPKiS1_S1_S1_S1_ddd_param_14];
	ld.param.u64 	%rd35, [_Z23compute_hiddenDW_kernelPdPKdS1_iiiiPKiS1_S1_S1_S1_ddd_param_11];
	ld.param.u64 	%rd34, [_Z23compute_hiddenDW_kernelPdPKdS1_iiiiPKiS1_S1_S1_S1_ddd_param_10];
	ld.param.u32 	%r31, [_Z23compute_hiddenDW_kernelPdPKdS1_iiiiPKiS1_S1_S1_S1_ddd_param_5];
	cvta.to.global.u64 	%rd10, %rd35;
	cvta.to.global.u64 	%rd11, %rd34;
	ld.global.u32 	%r36, [%rd1];
	ld.global.f64 	%fd1, [%rd11];
	mad.lo.s32 	%r4, %r31, %r1, -1;
	ld.global.f64 	%fd2, [%rd10];
	mad.lo.s32 	%r5, %r31, %r2, -1;
	mul.f64 	%fd3, %fd46, 0d3FE0000000000000;
	rcp.rn.f64 	%fd4, %fd46;
	ld.global.f64 	%fd5, [%rd11+8];
	ld.global.f64 	%fd6, [%rd10+8];
	mov.b32 	%r37, 0;
	mov.b32 	%r33, 1;
	mov.f64 	%fd55, 0d0000000000000000;
	mov.f64 	%fd48, %fd55;
	mov.f64 	%fd49, %fd55;
	mov.f64 	%fd50, %fd55;
	mov.f64 	%fd51, %fd55;
	mov.f64 	%fd52, %fd55;
	mov.f64 	%fd53, %fd55;
	mov.f64 	%fd54, %fd55;
$L__BB0_3:
	mov.u32 	%r6, %r36;
	ld.param.f64 	%fd45, [_Z23compute_hiddenDW_kernelPdPKdS1_iiiiPKiS1_S1_S1_S1_ddd_param_13];
	ld.param.f64 	%fd44, [_Z23compute_hiddenDW_kernelPdPKdS1_iiiiPKiS1_S1_S1_S1_ddd_param_12];
	ld.param.u64 	%rd31, [_Z23compute_hiddenDW_kernelPdPKdS1_iiiiPKiS1_S1_S1_S1_ddd_param_2];
	ld.param.u64 	%rd30, [_Z23compute_hiddenDW_kernelPdPKdS1_iiiiPKiS1_S1_S1_S1_ddd_param_1];
	mul.f64 	%fd31, %fd49, %fd1;
	mul.f64 	%fd32, %fd44, %fd48;
	fma.rn.f64 	%fd49, %fd52, %fd32, %fd31;
	add.s32 	%r25, %r4, %r33;
	cvta.to.global.u64 	%rd12, %rd31;
	mul.wide.s32 	%rd13, %r25, 8;
	add.s64 	%rd14, %rd12, %rd13;
	ld.global.f64 	%fd33, [%rd14];
	fma.rn.f64 	%fd51, %fd51, %fd1, %fd33;
	fma.rn.f64 	%fd50, %fd50, %fd2, %fd33;
	sub.f64 	%fd34, %fd51, %fd50;
	sub.f64 	%fd52, %fd34, %fd49;
	add.s32 	%r26, %r5, %r33;
	cvta.to.global.u64 	%rd15, %rd30;
	mul.wide.s32 	%rd16, %r26, 8;
	add.s64 	%rd17, %rd15, %rd16;
	ld.global.f64 	%fd35, [%rd17];
	sub.f64 	%fd36, %fd35, %fd44;
	abs.f64 	%fd37, %fd36;
	setp.lt.f64 	%p5, %fd37, %fd3;
	selp.f64 	%fd48, %fd4, 0d0000000000000000, %p5;
	mul.f64 	%fd38, %fd45, %fd48;
	mul.f64 	%fd39, %fd52, %fd38;
	fma.rn.f64 	%fd54, %fd54, %fd5, %fd39;
	fma.rn.f64 	%fd53, %fd53, %fd6, %fd39;
	setp.ne.s32 	%p6, %r33, %r6;
	@%p6 bra 	$L__BB0_7;
	add.s32 	%r27, %r37, 1;
	max.s32 	%r9, %r19, %r27;
	mov.u32 	%r35, %r37;
$L__BB0_5:
	ld.param.u64 	%rd33, [_Z23compute_hiddenDW_kernelPdPKdS1_iiiiPKiS1_S1_S1_S1_ddd_param_9];
	ld.param.u64 	%rd32, [_Z23compute_hiddenDW_kernelPdPKdS1_iiiiPKiS1_S1_S1_S1_ddd_param_8];
	cvta.to.global.u64 	%rd18, %rd33;
	mul.wide.s32 	%rd19, %r35, 8;
	add.s64 	%rd20, %rd18, %rd19;
	ld.global.f64 	%fd40, [%rd20];
	mad.lo.s32 	%r28, %r35, %r17, %r2;
	cvta.to.global.u64 	%rd21, %rd32;
	mul.wide.s32 	%rd22, %r28, 8;
	add.s64 	%rd23, %rd21, %rd22;
	ld.global.f64 	%fd41, [%rd23];
	mul.f64 	%fd42, %fd40, %fd41;
	sub.f64 	%fd43, %fd54, %fd53;
	fma.rn.f64 	%fd55, %fd43, %fd42, %fd55;
	add.s32 	%r29, %r9, -1;
	setp.eq.s32 	%p7, %r35, %r29;
	mov.u32 	%r36, %r6;
	mov.u32 	%r37, %r9;
	@%p7 bra 	$L__BB0_7;
	add.s32 	%r37, %r35, 1;
	mul.wide.s32 	%rd24, %r35, 4;
	add.s64 	%rd25, %rd1, %rd24;
	ld.global.u32 	%r36, [%rd25+4];
	setp.eq.s32 	%p8, %r6, %r36;
	mov.u32 	%r35, %r37;
	@%p8 bra 	$L__BB0_5;
$L__BB0_7:
	add.s32 	%r33, %r33, 1;
	setp.lt.s32 	%p9, %r37, %r19;
	@%p9 bra 	$L__BB0_3;
$L__BB0_8:
	ld.param.u64 	%rd29, [_Z23compute_hiddenDW_kernelPdPKdS1_iiiiPKiS1_S1_S1_S1_ddd_param_0];
	mad.lo.s32 	%r30, %r16, %r2, %r1;
	cvta.to.global.u64 	%rd26, %rd29;
	mul.wide.s32 	%rd27, %r30, 8;
	add.s64 	%rd28, %rd26, %rd27;
	st.global.f64 	[%rd28], %fd55;
$L__BB0_9:
	ret;

}


// ===== COMPILED SASS (sm_100) =====

	.target	sm_100

	.elftype	@"ET_EXEC"


//--------------------- .note.nv.tkinfo           --------------------------
	.section	.note.nv.tkinfo,"",@"SHT_NOTE"
	.sectionflags	@"SHF_NOTE_NV_TKINFO"
	.tkinfo
        /*0018*/ 	.word	0x00000002
        /*0030*/ 	.string	""
        /*0030*/ 	.string	"ptxas"
        /*0030*/ 	.string	"Cuda compilation tools, release 13.0, V13.0.88"
        /*0030*/ 	.string	"Build cuda_13.0.r13.0/compiler.36424714_0"
        /*0030*/ 	.string	"-arch sm_100 -m 64 "



//--------------------- .note.nv.cuinfo           --------------------------
	.section	.note.nv.cuinfo,"",@"SHT_NOTE"
	.sectionflags	@"SHF_NOTE_NV_CUINFO"
        /*0018*/ 	.short	0x0002
        /*001a*/ 	.short	0x0064
        /*001c*/ 	.short	0x0082
	.zero		2


//--------------------- .nv.info                  --------------------------
	.section	.nv.info,"",@"SHT_CUDA_INFO"
	.align	4


	//----- nvinfo : EIATTR_REGCOUNT
	.align		4
        /*0000*/ 	.byte	0x04, 0x2f
        /*0002*/ 	.short	(.L_1 - .L_0)
	.align		4
.L_0:
        /*0004*/ 	.word	index@(_Z23compute_hiddenDW_kernelPdPKdS1_iiiiPKiS1_S1_S1_S1_ddd)
        /*0008*/ 	.word	0x00000028


	//----- nvinfo : EIATTR_FRAME_SIZE
	.align		4
.L_1:
        /*000c*/ 	.byte	0x04, 0x11
        /*000e*/ 	.short	(.L_3 - .L_2)
	.align		4
.L_2:
        /*0010*/ 	.word	index@($__internal_0_$__cuda_sm20_dblrcp_rn_slowpath_v3)
        /*0014*/ 	.word	0x00000000


	//----- nvinfo : EIATTR_FRAME_SIZE
	.align		4
.L_3:
        /*0018*/ 	.byte	0x04, 0x11
        /*001a*/ 	.short	(.L_5 - .L_4)
	.align		4
.L_4:
        /*001c*/ 	.word	index@(_Z23compute_hiddenDW_kernelPdPKdS1_iiiiPKiS1_S1_S1_S1_ddd)
        /*0020*/ 	.word	0x00000000


	//----- nvinfo : EIATTR_MIN_STACK_SIZE
	.align		4
.L_5:
        /*0024*/ 	.byte	0x04, 0x12
        /*0026*/ 	.short	(.L_7 - .L_6)
	.align		4
.L_6:
        /*0028*/ 	.word	index@(_Z23compute_hiddenDW_kernelPdPKdS1_iiiiPKiS1_S1_S1_S1_ddd)
        /*002c*/ 	.word	0x00000000
.L_7:


//--------------------- .nv.compat                --------------------------
	.section	.nv.compat,"",@"SHT_CUDA_COMPAT_INFO"
	.align	4
        /*0000*/ 	.byte	0x02, 0x09, 0x00, 0x00, 0x02, 0x02, 0x01, 0x00, 0x02, 0x05, 0x05, 0x00, 0x03, 0x07, 0x01, 0x01
        /*0010*/ 	.byte	0x02, 0x03, 0x00, 0x00, 0x02, 0x06, 0x01, 0x00, 0x04, 0x0b, 0x08, 0x00, 0x01, 0x00, 0x00, 0x00
        /*0020*/ 	.byte	0x00, 0x00, 0x00, 0x00


//--------------------- .nv.info._Z23compute_hiddenDW_kernelPdPKdS1_iiiiPKiS1_S1_S1_S1_ddd --------------------------
	.section	.nv.info._Z23compute_hiddenDW_kernelPdPKdS1_iiiiPKiS1_S1_S1_S1_ddd,"",@"SHT_CUDA_INFO"
	.sectionflags	@""
	.align	4


	//----- nvinfo : EIATTR_CUDA_API_VERSION
	.align		4
        /*0000*/ 	.byte	0x04, 0x37
        /*0002*/ 	.short	(.L_9 - .L_8)
.L_8:
        /*0004*/ 	.word	0x00000082


	//----- nvinfo : EIATTR_KPARAM_INFO
	.align		4
.L_9:
        /*0008*/ 	.byte	0x04, 0x17
        /*000a*/ 	.short	(.L_11 - .L_10)
.L_10:
        /*000c*/ 	.word	0x00000000
        /*0010*/ 	.short	0x000e
        /*0012*/ 	.short	0x0060
        /*0014*/ 	.byte	0x00, 0xf0, 0x21, 0x00


	//----- nvinfo : EIATTR_KPARAM_INFO
	.align		4
.L_11:
        /*0018*/ 	.byte	0x04, 0x17
        /*001a*/ 	.short	(.L_13 - .L_12)
.L_12:
        /*001c*/ 	.word	0x00000000
        /*0020*/ 	.short	0x000d
        /*0022*/ 	.short	0x0058
        /*0024*/ 	.byte	0x00, 0xf0, 0x21, 0x00


	//----- nvinfo : EIATTR_KPARAM_INFO
	.align		4
.L_13:
        /*0028*/ 	.byte	0x04, 0x17
        /*002a*/ 	.short	(.L_15 - .L_14)
.L_14:
        /*002c*/ 	.word	0x00000000
        /*0030*/ 	.short	0x000c
        /*0032*/ 	.short	0x0050
        /*0034*/ 	.byte	0x00, 0xf0, 0x21, 0x00


	//----- nvinfo : EIATTR_KPARAM_INFO
	.align		4
.L_15:
        /*0038*/ 	.byte	0x04, 0x17
        /*003a*/ 	.short	(.L_17 - .L_16)
.L_16:
        /*003c*/ 	.word	0x00000000
        /*0040*/ 	.short	0x000b
        /*0042*/ 	.short	0x0048
        /*0044*/ 	.byte	0x00, 0xf5, 0x21, 0x00


	//----- nvinfo : EIATTR_KPARAM_INFO
	.align		4
.L_17:
        /*0048*/ 	.byte	0x04, 0x17
        /*004a*/ 	.short	(.L_19 - .L_18)
.L_18:
        /*004c*/ 	.word	0x00000000
        /*0050*/ 	.short	0x000a
        /*0052*/ 	.short	0x0040
        /*0054*/ 	.byte	0x00, 0xf5, 0x21, 0x00


	//----- nvinfo : EIATTR_KPARAM_INFO
	.align		4
.L_19:
        /*0058*/ 	.byte	0x04, 0x17
        /*005a*/ 	.short	(.L_21 - .L_20)
.L_20:
        /*005c*/ 	.word	0x00000000
        /*0060*/ 	.short	0x0009
        /*0062*/ 	.short	0x0038
        /*0064*/ 	.byte	0x00, 0xf5, 0x21, 0x00


	//----- nvinfo : EIATTR_KPARAM_INFO
	.align		4
.L_21:
        /*0068*/ 	.byte	0x04, 0x17
        /*006a*/ 	.short	(.L_23 - .L_22)
.L_22:
        /*006c*/ 	.word	0x00000000
        /*0070*/ 	.short	0x0008
        /*0072*/ 	.short	0x0030
        /*0074*/ 	.byte	0x00, 0xf5, 0x21, 0x00


	//----- nvinfo : EIATTR_KPARAM_INFO
	.align		4
.L_23:
        /*0078*/ 	.byte	0x04, 0x17
        /*007a*/ 	.short	(.L_25 - .L_24)
.L_24:
        /*007c*/ 	.word	0x00000000
        /*0080*/ 	.short	0x0007
        /*0082*/ 	.short	0x0028
        /*0084*/ 	.byte	0x00, 0xf5, 0x21, 0x00


	//----- nvinfo : EIATTR_KPARAM_INFO
	.align		4
.L_25:
        /*0088*/ 	.byte	0x04, 0x17
        /*008a*/ 	.short	(.L_27 - .L_26)
.L_26:
        /*008c*/ 	.word	0x00000000
        /*0090*/ 	.short	0x0006
        /*0092*/ 	.short	0x0024
        /*0094*/ 	.byte	0x00, 0xf0, 0x11, 0x00


	//----- nvinfo : EIATTR_KPARAM_INFO
	.align		4
.L_27:
        /*0098*/ 	.byte	0x04, 0x17
        /*009a*/ 	.short	(.L_29 - .L_28)
.L_28:
        /*009c*/ 	.word	0x00000000
        /*00a0*/ 	.short	0x0005
        /*00a2*/ 	.short	0x0020
        /*00a4*/ 	.byte	0x00, 0xf0, 0x11, 0x00


	//----- nvinfo : EIATTR_KPARAM_INFO
	.align		4
.L_29:
        /*00a8*/ 	.byte	0x04, 0x17
        /*00aa*/ 	.short	(.L_31 - .L_30)
.L_30:
        /*00ac*/ 	.word	0x00000000
        /*00b0*/ 	.short	0x0004
        /*00b2*/ 	.short	0x001c
        /*00b4*/ 	.byte	0x00, 0xf0, 0x11, 0x00


	//----- nvinfo : EIATTR_KPARAM_INFO
	.align		4
.L_31:
        /*00b8*/ 	.byte	0x04, 0x17
        /*00ba*/ 	.short	(.L_33 - .L_32)
.L_32:
        /*00bc*/ 	.word	0x00000000
        /*00c0*/ 	.short	0x0003
        /*00c2*/ 	.short	0x0018
        /*00c4*/ 	.byte	0x00, 0xf0, 0x11, 0x00


	//----- nvinfo : EIATTR_KPARAM_INFO
	.align		4
.L_33:
        /*00c8*/ 	.byte	0x04, 0x17
        /*00ca*/ 	.short	(.L_35 - .L_34)
.L_34:
        /*00cc*/ 	.word	0x00000000
        /*00d0*/ 	.short	0x0002
        /*00d2*/ 	.short	0x0010
        /*00d4*/ 	.byte	0x00, 0xf5, 0x21, 0x00


	//----- nvinfo : EIATTR_KPARAM_INFO
	.align		4
.L_35:
        /*00d8*/ 	.byte	0x04, 0x17
        /*00da*/ 	.short	(.L_37 - .L_36)
.L_36:
        /*00dc*/ 	.word	0x00000000
        /*00e0*/ 	.short	0x0001
        /*00e2*/ 	.short	0x0008
        /*00e4*/ 	.byte	0x00, 0xf5, 0x21, 0x00


	//----- nvinfo : EIATTR_KPARAM_INFO
	.align		4
.L_37:
        /*00e8*/ 	.byte	0x04, 0x17
        /*00ea*/ 	.short	(.L_39 - .L_38)
.L_38:
        /*00ec*/ 	.word	0x00000000
        /*00f0*/ 	.short	0x0000
        /*00f2*/ 	.short	0x0000
        /*00f4*/ 	.byte	0x00, 0xf5, 0x21, 0x00


	//----- nvinfo : EIATTR_SPARSE_MMA_MASK
	.align		4
.L_39:
        /*00f8*/ 	.byte	0x03, 0x50
        /*00fa*/ 	.short	0x0000


	//----- nvinfo : EIATTR_MAXREG_COUNT
	.align		4
        /*00fc*/ 	.byte	0x03, 0x1b
        /*00fe*/ 	.short	0x00ff


	//----- nvinfo : EIATTR_MERCURY_ISA_VERSION
	.align		4
        /*0100*/ 	.byte	0x03, 0x5f
        /*0102*/ 	.short	0x0101


	//----- nvinfo : EIATTR_VRC_CTA_INIT_COUNT
	.align		4
        /*0104*/ 	.byte	0x02, 0x4a
	.zero		1
	.zero		1


	//----- nvinfo : EIATTR_EXIT_INSTR_OFFSETS
	.align		4
        /*0108*/ 	.byte	0x04, 0x1c
        /*010a*/ 	.short	(.L_41 - .L_40)


	//   ....[0]....
.L_40:
        /*010c*/ 	.word	0x000000a0


	//   ....[1]....
        /*0110*/ 	.word	0x00000820


	//----- nvinfo : EIATTR_CRS_STACK_SIZE
	.align		4
.L_41:
        /*0114*/ 	.byte	0x04, 0x1e
        /*0116*/ 	.short	(.L_43 - .L_42)
.L_42:
        /*0118*/ 	.word	0x00000000


	//----- nvinfo : EIATTR_CBANK_PARAM_SIZE
	.align		4
.L_43:
        /*011c*/ 	.byte	0x03, 0x19
        /*011e*/ 	.short	0x0068


	//----- nvinfo : EIATTR_PARAM_CBANK
	.align		4
        /*0120*/ 	.byte	0x04, 0x0a
        /*0122*/ 	.short	(.L_45 - .L_44)
	.align		4
.L_44:
        /*0124*/ 	.word	index@(.nv.constant0._Z23compute_hiddenDW_kernelPdPKdS1_iiiiPKiS1_S1_S1_S1_ddd)
        /*0128*/ 	.short	0x0380
        /*012a*/ 	.short	0x0068


	//----- nvinfo : EIATTR_SW_WAR
	.align		4
.L_45:
        /*012c*/ 	.byte	0x04, 0x36
        /*012e*/ 	.short	(.L_47 - .L_46)
.L_46:
        /*0130*/ 	.word	0x00000008
.L_47:


//--------------------- .nv.callgraph             --------------------------
	.section	.nv.callgraph,"",@"SHT_CUDA_CALLGRAPH"
	.align	4
	.sectionentsize	8
	.align		4
        /*0000*/ 	.word	0x00000000
	.align		4
        /*0004*/ 	.word	0xffffffff
	.align		4
        /*0008*/ 	.word	0x00000000
	.align		4
        /*000c*/ 	.word	0xfffffffe
	.align		4
        /*0010*/ 	.word	0x00000000
	.align		4
        /*0014*/ 	.word	0xfffffffd
	.align		4
        /*0018*/ 	.word	0x00000000
	.align		4
        /*001c*/ 	.word	0xfffffffc


//--------------------- .text._Z23compute_hiddenDW_kernelPdPKdS1_iiiiPKiS1_S1_S1_S1_ddd --------------------------
	.section	.text._Z23compute_hiddenDW_kernelPdPKdS1_iiiiPKiS1_S1_S1_S1_ddd,"ax",@progbits
	.align	128
        .global         _Z23compute_hiddenDW_kernelPdPKdS1_iiiiPKiS1_S1_S1_S1_ddd
        .type           _Z23compute_hiddenDW_kernelPdPKdS1_iiiiPKiS1_S1_S1_S1_ddd,@function
        .size           _Z23compute_hiddenDW_kernelPdPKdS1_iiiiPKiS1_S1_S1_S1_ddd,(.L_x_9 - _Z23compute_hiddenDW_kernelPdPKdS1_iiiiPKiS1_S1_S1_S1_ddd)
        .other          _Z23compute_hiddenDW_kernelPdPKdS1_iiiiPKiS1_S1_S1_S1_ddd,@"STO_CUDA_ENTRY STV_DEFAULT"
_Z23compute_hiddenDW_kernelPdPKdS1_iiiiPKiS1_S1_S1_S1_ddd:
.text._Z23compute_hiddenDW_kernelPdPKdS1_iiiiPKiS1_S1_S1_S1_ddd:
[----:B------:R-:W-:Y:S01]  /*0000*/  LDC R1, c[0x0][0x37c] ;  /* 0x0000df00ff017b82 */ /* 0x000fe20000000800 */
[----:B------:R-:W0:Y:S07]  /*0010*/  S2R R3, SR_TID.X ;  /* 0x0000000000037919 */ /* 0x000e2e0000002100 */
[----:B------:R-:W1:Y:S01]  /*0020*/  S2UR UR12, SR_CTAID.Y ;  /* 0x00000000000c79c3 */ /* 0x000e620000002600 */
[----:B------:R-:W1:Y:S07]  /*0030*/  LDCU.64 UR6, c[0x0][0x398] ;  /* 0x00007300ff0677ac */ /* 0x000e6e0008000a00 */
[----:B------:R-:W0:Y:S08]  /*0040*/  S2UR UR4, SR_CTAID.X ;  /* 0x00000000000479c3 */ /* 0x000e300000002500 */
[----:B------:R-:W0:Y:S01]  /*0050*/  LDC R0, c[0x0][0x360] ;  /* 0x0000d800ff007b82 */ /* 0x000e220000000800 */
[----:B-1----:R-:W-:-:S06]  /*0060*/  UISETP.GE.AND UP0, UPT, UR12, UR7, UPT ;  /* 0x000000070c00728c */ /* 0x002fcc000bf06270 */
[----:B------:R-:W-:Y:S01]  /*0070*/  PLOP3.LUT P0, PT, PT, PT, UP0, 0x80, 0x8 ;  /* 0x000000000008781c */ /* 0x000fe20003f0f008 */
[----:B0-----:R-:W-:-:S05]  /*0080*/  IMAD R0, R0, UR4, R3 ;  /* 0x0000000400007c24 */ /* 0x001fca000f8e0203 */
[----:B------:R-:W-:-:S13]  /*0090*/  ISETP.GE.OR P0, PT, R0, UR6, P0 ;  /* 0x0000000600007c0c */ /* 0x000fda0008706670 */
[----:B------:R-:W-:Y:S05]  /*00a0*/  @P0 EXIT ;  /* 0x000000000000094d */ /* 0x000fea0003800000 */
[----:B------:R-:W0:Y:S01]  /*00b0*/  LDCU UR4, c[0x0][0x3a4] ;  /* 0x00007480ff0477ac */ /* 0x000e220008000800 */
[----:B------:R-:W-:Y:S01]  /*00c0*/  CS2R R10, SRZ ;  /* 0x00000000000a7805 */ /* 0x000fe2000001ff00 */
[----:B------:R-:W1:Y:S01]  /*00d0*/  LDCU.64 UR14, c[0x0][0x358] ;  /* 0x00006b00ff0e77ac */ /* 0x000e620008000a00 */
[----:B0-----:R-:W-:-:S09]  /*00e0*/  UISETP.GE.AND UP0, UPT, UR4, 0x1, UPT ;  /* 0x000000010400788c */ /* 0x001fd2000bf06270 */
[----:B-1----:R-:W-:Y:S05]  /*00f0*/  BRA.U !UP0, `(.L_x_0) ;  /* 0x0000000508b07547 */ /* 0x002fea000b800000 */
[----:B------:R-:W0:Y:S01]  /*0100*/  LDC.64 R8, c[0x0][0x3c0] ;  /* 0x0000f000ff087b82 */ /* 0x000e220000000a00 */
[----:B------:R-:W1:Y:S07]  /*0110*/  LDCU UR4, c[0x0][0x3a0] ;  /* 0x00007400ff0477ac */ /* 0x000e6e0008000800 */
[----:B------:R-:W2:Y:S08]  /*0120*/  LDC.64 R6, c[0x0][0x3c8] ;  /* 0x0000f200ff067b82 */ /* 0x000eb00000000a00 */
[----:B------:R-:W3:Y:S01]  /*0130*/  LDC R14, c[0x0][0x3e4] ;  /* 0x0000f900ff0e7b82 */ /* 0x000ee20000000800 */
[----:B0-----:R-:W5:Y:S07]  /*0140*/  LDG.E.64 R8, desc[UR14][R8.64] ;  /* 0x0000000e08087981 */ /* 0x001f6e000c1e1b00 */
[----:B------:R-:W0:Y:S01]  /*0150*/  LDC.64 R12, c[0x0][0x3e0] ;  /* 0x0000f800ff0c7b82 */ /* 0x000e220000000a00 */
[----:B--2---:R-:W5:Y:S07]  /*0160*/  LDG.E.64 R6, desc[UR14][R6.64] ;  /* 0x0000000e06067981 */ /* 0x004f6e000c1e1b00 */
[----:B------:R-:W2:Y:S01]  /*0170*/  LDC.64 R2, c[0x0][0x3a8] ;  /* 0x0000ea00ff027b82 */ /* 0x000ea20000000a00 */
[----:B---3--:R-:W0:Y:S01]  /*0180*/  MUFU.RCP64H R5, R14 ;  /* 0x0000000e00057308 */ /* 0x008e220000001800 */
[----:B------:R-:W-:-:S06]  /*0190*/  VIADD R4, R14, 0x300402 ;  /* 0x003004020e047836 */ /* 0x000fcc0000000000 */
[----:B0-----:R-:W-:Y:S01]  /*01a0*/  DFMA R10, R4, -R12, 1 ;  /* 0x3ff00000040a742b */ /* 0x001fe2000000080c */
[----:B--2---:R1:W5:Y:S07]  /*01b0*/  LDG.E R2, desc[UR14][R2.64] ;  /* 0x0000000e02027981 */ /* 0x00436e000c1e1900 */
[----:B------:R-:W-:Y:S01]  /*01c0*/  DFMA R10, R10, R10, R10 ;  /* 0x0000000a0a0a722b */ /* 0x000fe2000000000a */
[----:B------:R-:W-:-:S07]  /*01d0*/  FSETP.GEU.AND P0, PT, |R4|, 5.8789094863358348022e-39, PT ;  /* 0x004004020400780b */ /* 0x000fce0003f0e200 */
[----:B------:R-:W-:Y:S01]  /*01e0*/  DFMA R10, R4, R10, R4 ;  /* 0x0000000a040a722b */ /* 0x000fe20000000004 */
[----:B-1----:R-:W-:-:S07]  /*01f0*/  IMAD.U32 R3, RZ, RZ, UR4 ;  /* 0x00000004ff037e24 */ /* 0x002fce000f8e00ff */
[----:B------:R-:W-:Y:S01]  /*0200*/  DFMA R12, R10, -R12, 1 ;  /* 0x3ff000000a0c742b */ /* 0x000fe2000000080c */
[----:B------:R-:W-:Y:S01]  /*0210*/  UIMAD UR8, UR12, UR4, -0x1 ;  /* 0xffffffff0c0874a4 */ /* 0x000fe2000f8e0204 */
[----:B------:R-:W-:-:S06]  /*0220*/  IMAD R3, R0, R3, -0x1 ;  /* 0xffffffff00037424 */ /* 0x000fcc00078e0203 */
[----:B------:R-:W-:Y:S01]  /*0230*/  DFMA R4, R10, R12, R10 ;  /* 0x0000000c0a04722b */ /* 0x000fe2000000000a */
[----:B------:R-:W-:Y:S10]  /*0240*/  @P0 BRA `(.L_x_1) ;  /* 0x0000000000180947 */ /* 0x000ff40003800000 */
[----:B------:R-:W-:-:S05]  /*0250*/  LOP3.LUT R4, R14, 0x7fffffff, RZ, 0xc0, !PT ;  /* 0x7fffffff0e047812 */ /* 0x000fca00078ec0ff */
[----:B------:R-:W-:Y:S01]  /*0260*/  VIADD R14, R4, 0xfff00000 ;  /* 0xfff00000040e7836 */ /* 0x000fe20000000000 */
[----:B------:R-:W-:-:S07]  /*0270*/  MOV R4, 0x290 ;  /* 0x0000029000047802 */ /* 0x000fce0000000f00 */
[----:B-----5:R-:W-:Y:S05]  /*0280*/  CALL.REL.NOINC `($__internal_0_$__cuda_sm20_dblrcp_rn_slowpath_v3) ;  /* 0x0000000400687944 */ /* 0x020fea0003c00000 */
[----:B------:R-:W-:Y:S02]  /*0290*/  IMAD.MOV.U32 R4, RZ, RZ, R12 ;  /* 0x000000ffff047224 */ /* 0x000fe400078e000c */
[----:B------:R-:W-:-:S07]  /*02a0*/  IMAD.MOV.U32 R5, RZ, RZ, R13 ;  /* 0x000000ffff057224 */ /* 0x000fce00078e000d */
.L_x_1:
[----:B------:R-:W0:Y:S08]  /*02b0*/  LDC.64 R12, c[0x0][0x3c0] ;  /* 0x0000f000ff0c7b82 */ /* 0x000e300000000a00 */
[----:B------:R-:W1:Y:S08]  /*02c0*/  LDC.64 R14, c[0x0][0x3c8] ;  /* 0x0000f200ff0e7b82 */ /* 0x000e700000000a00 */
[----:B------:R-:W2:Y:S01]  /*02d0*/  LDC.64 R22, c[0x0][0x3e0] ;  /* 0x0000f800ff167b82 */ /* 0x000ea20000000a00 */
[----:B0-----:R-:W5:Y:S04]  /*02e0*/  LDG.E.64 R12, desc[UR14][R12.64+0x8] ;  /* 0x0000080e0c0c7981 */ /* 0x001f68000c1e1b00 */
[----:B-1----:R-:W5:Y:S01]  /*02f0*/  LDG.E.64 R14, desc[UR14][R14.64+0x8] ;  /* 0x0000080e0e0e7981 */ /* 0x002f62000c1e1b00 */
[----:B------:R-:W-:-:S02]  /*0300*/  CS2R R10, SRZ ;  /* 0x00000000000a7805 */ /* 0x000fc4000001ff00 */
[----:B------:R-:W-:Y:S02]  /*0310*/  CS2R R16, SRZ ;  /* 0x0000000000107805 */ /* 0x000fe4000001ff00 */
[----:B------:R-:W-:Y:S02]  /*0320*/  CS2R R18, SRZ ;  /* 0x0000000000127805 */ /* 0x000fe4000001ff00 */
[----:B------:R-:W-:Y:S02]  /*0330*/  CS2R R20, SRZ ;  /* 0x0000000000147805 */ /* 0x000fe4000001ff00 */
[----:B------:R-:W-:Y:S02]  /*0340*/  CS2R R24, SRZ ;  /* 0x0000000000187805 */ /* 0x000fe4000001ff00 */
[----:B------:R-:W-:Y:S02]  /*0350*/  CS2R R26, SRZ ;  /* 0x00000000001a7805 */ /* 0x000fe4000001ff00 */
[----:B------:R-:W-:Y:S01]  /*0360*/  CS2R R28, SRZ ;  /* 0x00000000001c7805 */ /* 0x000fe2000001ff00 */
[----:B--2---:R-:W-:Y:S01]  /*0370*/  DMUL R22, R22, 0.5 ;  /* 0x3fe0000016167828 */ /* 0x004fe20000000000 */
[----:B------:R-:W-:Y:S01]  /*0380*/  CS2R R30, SRZ ;  /* 0x00000000001e7805 */ /* 0x000fe2000001ff00 */
[----:B------:R-:W-:Y:S01]  /*0390*/  UMOV UR4, URZ ;  /* 0x000000ff00047c82 */ /* 0x000fe20008000000 */
[----:B------:R-:W-:-:S08]  /*03a0*/  UMOV UR9, 0x1 ;  /* 0x0000000100097882 */ /* 0x000fd00000000000 */
.L_x_4:
[----:B------:R-:W0:Y:S01]  /*03b0*/  LDCU.64 UR6, c[0x0][0x388] ;  /* 0x00007100ff0677ac */ /* 0x000e220008000a00 */
[----:B------:R-:W1:Y:S01]  /*03c0*/  LDC.64 R32, c[0x0][0x390] ;  /* 0x0000e400ff207b82 */ /* 0x000e620000000a00 */
[----:B------:R-:W-:Y:S01]  /*03d0*/  VIADD R35, R3, UR9 ;  /* 0x0000000903237c36 */ /* 0x000fe20008000000 */
[----:B------:R-:W-:Y:S01]  /*03e0*/  UIADD3 UR5, UPT, UPT, UR8, UR9, URZ ;  /* 0x0000000908057290 */ /* 0x000fe2000fffe0ff */
[----:B------:R-:W2:Y:S03]  /*03f0*/  LDCU.128 UR16, c[0x0][0x3d0] ;  /* 0x00007a00ff1077ac */ /* 0x000ea60008000c00 */
[----:B0-----:R-:W-:-:S06]  /*0400*/  UIMAD.WIDE UR6, UR5, 0x8, UR6 ;  /* 0x00000008050678a5 */ /* 0x001fcc000f8e0206 */
[----:B------:R-:W-:Y:S01]  /*0410*/  IMAD.U32 R36, RZ, RZ, UR6 ;  /* 0x00000006ff247e24 */ /* 0x000fe2000f8e00ff */
[----:B------:R-:W-:Y:S01]  /*0420*/  MOV R37, UR7 ;  /* 0x0000000700257c02 */ /* 0x000fe20008000f00 */
[----:B-1----:R-:W-:-:S04]  /*0430*/  IMAD.WIDE R34, R35, 0x8, R32 ;  /* 0x0000000823227825 */ /* 0x002fc800078e0220 */
[----:B------:R-:W3:Y:S04]  /*0440*/  LDG.E.64 R32, desc[UR14][R36.64] ;  /* 0x0000000e24207981 */ /* 0x000ee8000c1e1b00 */
[----:B------:R-:W4:Y:S01]  /*0450*/  LDG.E.64 R34, desc[UR14][R34.64] ;  /* 0x0000000e22227981 */ /* 0x000f22000c1e1b00 */
[----:B-----5:R-:W-:Y:S02]  /*0460*/  DMUL R18, R8, R18 ;  /* 0x0000001208127228 */ /* 0x020fe40000000000 */
[----:B--2---:R-:W-:-:S08]  /*0470*/  DMUL R16, R16, UR16 ;  /* 0x0000001010107c28 */ /* 0x004fd00008000000 */
[----:B------:R-:W-:Y:S02]  /*0480*/  DFMA R18, R16, R26, R18 ;  /* 0x0000001a1012722b */ /* 0x000fe40000000012 */
[----:B---3--:R-:W-:Y:S02]  /*0490*/  DADD R32, R32, -UR16 ;  /* 0x8000001020207e29 */ /* 0x008fe40008000000 */
[--C-:B----4-:R-:W-:Y:S02]  /*04a0*/  DFMA R24, R8, R24, R34.reuse ;  /* 0x000000180818722b */ /* 0x110fe40000000022 */
[----:B------:R-:W-:-:S04]  /*04b0*/  DFMA R20, R6, R20, R34 ;  /* 0x000000140614722b */ /* 0x000fc80000000022 */
[----:B------:R-:W-:-:S04]  /*04c0*/  DSETP.GEU.AND P0, PT, |R32|, R22, PT ;  /* 0x000000162000722a */ /* 0x000fc80003f0e200 */
[----:B------:R-:W-:Y:S02]  /*04d0*/  DADD R26, R24, -R20 ;  /* 0x00000000181a7229 */ /* 0x000fe40000000814 */
[----:B------:R-:W-:Y:S02]  /*04e0*/  FSEL R16, R4, RZ, !P0 ;  /* 0x000000ff04107208 */ /* 0x000fe40004000000 */
[----:B------:R-:W-:Y:S02]  /*04f0*/  FSEL R17, R5, RZ, !P0 ;  /* 0x000000ff05117208 */ /* 0x000fe40004000000 */
[----:B------:R-:W-:Y:S02]  /*0500*/  ISETP.NE.AND P0, PT, R2, UR9, PT ;  /* 0x0000000902007c0c */ /* 0x000fe4000bf05270 */
[----:B------:R-:W-:Y:S02]  /*0510*/  DADD R26, -R18, R26 ;  /* 0x00000000121a7229 */ /* 0x000fe4000000011a */
[----:B------:R-:W-:-:S08]  /*0520*/  DMUL R32, R16, UR18 ;  /* 0x0000001210207c28 */ /* 0x000fd00008000000 */
[----:B------:R-:W-:-:S08]  /*0530*/  DMUL R32, R26, R32 ;  /* 0x000000201a207228 */ /* 0x000fd00000000000 */
[--C-:B------:R-:W-:Y:S02]  /*0540*/  DFMA R30, R12, R30, R32.reuse ;  /* 0x0000001e0c1e722b */ /* 0x100fe40000000020 */
[----:B------:R-:W-:Y:S01]  /*0550*/  DFMA R28, R14, R28, R32 ;  /* 0x0000001c0e1c722b */ /* 0x000fe20000000020 */
[----:B------:R-:W-:Y:S10]  /*0560*/  @P0 BRA `(.L_x_2) ;  /* 0x0000000000840947 */ /* 0x000ff40003800000 */
[----:B------:R-:W0:Y:S01]  /*0570*/  LDC R32, c[0x0][0x3a4] ;  /* 0x0000e900ff207b82 */ /* 0x000e220000000800 */
[----:B------:R-:W-:Y:S01]  /*0580*/  IMAD.U32 R33, RZ, RZ, UR4 ;  /* 0x00000004ff217e24 */ /* 0x000fe2000f8e00ff */
[----:B------:R-:W1:Y:S01]  /*0590*/  LDCU UR22, c[0x0][0x39c] ;  /* 0x00007380ff1677ac */ /* 0x000e620008000800 */
[----:B------:R-:W2:Y:S01]  /*05a0*/  LDCU.64 UR20, c[0x0][0x3a8] ;  /* 0x00007500ff1477ac */ /* 0x000ea20008000a00 */
[----:B------:R-:W3:Y:S01]  /*05b0*/  LDCU.128 UR16, c[0x0][0x3b0] ;  /* 0x00007600ff1077ac */ /* 0x000ee20008000c00 */
[----:B------:R-:W-:Y:S01]  /*05c0*/  UMOV UR6, UR4 ;  /* 0x0000000400067c82 */ /* 0x000fe20008000000 */
[----:B0-----:R-:W-:-:S04]  /*05d0*/  VIADDMNMX R32, R33, 0x1, R32, !PT ;  /* 0x0000000121207846 */ /* 0x001fc80007800120 */
[----:B------:R-:W-:-:S13]  /*05e0*/  R2UR UR7, R32 ;  /* 0x00000000200772ca */ /* 0x000fda00000e0000 */
[----:B-123--:R-:W-:-:S12]  /*05f0*/  UIADD3 UR13, UPT, UPT, UR7, -0x1, URZ ;  /* 0xffffffff070d7890 */ /* 0x00efd8000fffe0ff */
.L_x_3:
[----:B------:R-:W-:Y:S02]  /*0600*/  UIMAD UR4, UR6, UR22, UR12 ;  /* 0x00000016060472a4 */ /* 0x000fe4000f8e020c */
[----:B------:R-:W-:Y:S02]  /*0610*/  UIMAD.WIDE UR10, UR6, 0x8, UR18 ;  /* 0x00000008060a78a5 */ /* 0x000fe4000f8e0212 */
[----:B------:R-:W-:-:S04]  /*0620*/  UIMAD.WIDE UR4, UR4, 0x8, UR16 ;  /* 0x00000008040478a5 */ /* 0x000fc8000f8e0210 */
[----:B------:R-:W-:Y:S02]  /*0630*/  IMAD.U32 R32, RZ, RZ, UR10 ;  /* 0x0000000aff207e24 */ /* 0x000fe4000f8e00ff */
[----:B------:R-:W-:Y:S02]  /*0640*/  IMAD.U32 R33, RZ, RZ, UR11 ;  /* 0x0000000bff217e24 */ /* 0x000fe4000f8e00ff */
[----:B------:R-:W-:Y:S02]  /*0650*/  IMAD.U32 R34, RZ, RZ, UR4 ;  /* 0x00000004ff227e24 */ /* 0x000fe4000f8e00ff */
[----:B------:R-:W-:Y:S02]  /*0660*/  IMAD.U32 R35, RZ, RZ, UR5 ;  /* 0x00000005ff237e24 */ /* 0x000fe4000f8e00ff */
[----:B------:R-:W2:Y:S04]  /*0670*/  LDG.E.64 R32, desc[UR14][R32.64] ;  /* 0x0000000e20207981 */ /* 0x000ea8000c1e1b00 */
[----:B------:R-:W2:Y:S01]  /*0680*/  LDG.E.64 R34, desc[UR14][R34.64] ;  /* 0x0000000e22227981 */ /* 0x000ea2000c1e1b00 */
[----:B------:R-:W-:Y:S01]  /*0690*/  UISETP.NE.AND UP0, UPT, UR6, UR13, UPT ;  /* 0x0000000d0600728c */ /* 0x000fe2000bf05270 */
[----:B------:R-:W-:Y:S01]  /*06a0*/  DADD R36, -R28, R30 ;  /* 0x000000001c247229 */ /* 0x000fe2000000011e */
[----:B------:R-:W-:Y:S01]  /*06b0*/  UMOV UR4, UR7 ;  /* 0x0000000700047c82 */ /* 0x000fe20008000000 */
[----:B--2---:R-:W-:-:S08]  /*06c0*/  DMUL R32, R32, R34 ;  /* 0x0000002220207228 */ /* 0x004fd00000000000 */
[----:B------:R-:W-:Y:S01]  /*06d0*/  DFMA R10, R32, R36, R10 ;  /* 0x00000024200a722b */ /* 0x000fe2000000000a */
[----:B------:R-:W-:Y:S10]  /*06e0*/  BRA.U !UP0, `(.L_x_2) ;  /* 0x0000000108247547 */ /* 0x000ff4000b800000 */
[----:B------:R-:W-:-:S06]  /*06f0*/  UIMAD.WIDE UR4, UR6, 0x4, UR20 ;  /* 0x00000004060478a5 */ /* 0x000fcc000f8e0214 */
[----:B------:R-:W-:Y:S01]  /*0700*/  IMAD.U32 R33, RZ, RZ, UR5 ;  /* 0x00000005ff217e24 */ /* 0x000fe2000f8e00ff */
[----:B------:R-:W-:-:S05]  /*0710*/  MOV R32, UR4 ;  /* 0x0000000400207c02 */ /* 0x000fca0008000f00 */
[----:B------:R-:W2:Y:S01]  /*0720*/  LDG.E R33, desc[UR14][R32.64+0x4] ;  /* 0x0000040e20217981 */ /* 0x000ea2000c1e1900 */
[----:B------:R-:W-:-:S07]  /*0730*/  UIADD3 UR4, UPT, UPT, UR6, 0x1, URZ ;  /* 0x0000000106047890 */ /* 0x000fce000fffe0ff */
[----:B------:R-:W-:Y:S01]  /*0740*/  UMOV UR6, UR4 ;  /* 0x0000000400067c82 */ /* 0x000fe20008000000 */
[----:B--2---:R-:W-:-:S13]  /*0750*/  ISETP.NE.AND P0, PT, R2, R33, PT ;  /* 0x000000210200720c */ /* 0x004fda0003f05270 */
[----:B------:R-:W-:Y:S05]  /*0760*/  @!P0 BRA `(.L_x_3) ;  /* 0xfffffffc00a48947 */ /* 0x000fea000383ffff */
[----:B------:R-:W-:-:S07]  /*0770*/  IMAD.MOV.U32 R2, RZ, RZ, R33 ;  /* 0x000000ffff027224 */ /* 0x000fce00078e0021 */
.L_x_2:
[----:B------:R-:W0:Y:S01]  /*0780*/  LDCU UR5, c[0x0][0x3a4] ;  /* 0x00007480ff0577ac */ /* 0x000e220008000800 */
[----:B------:R-:W-:Y:S02]  /*0790*/  UIADD3 UR9, UPT, UPT, UR9, 0x1, URZ ;  /* 0x0000000109097890 */ /* 0x000fe4000fffe0ff */
[----:B0-----:R-:W-:-:S09]  /*07a0*/  UISETP.GE.AND UP0, UPT, UR4, UR5, UPT ;  /* 0x000000050400728c */ /* 0x001fd2000bf06270 */
[----:B------:R-:W-:Y:S05]  /*07b0*/  BRA.U !UP0, `(.L_x_4) ;  /* 0xfffffff908fc7547 */ /* 0x000fea000b83ffff */
.L_x_0:
[----:B------:R-:W0:Y:S01]  /*07c0*/  LDCU UR4, c[0x0][0x398] ;  /* 0x00007300ff0477ac */ /* 0x000e220008000800 */
[----:B------:R-:W1:Y:S01]  /*07d0*/  LDC.64 R2, c[0x0][0x380] ;  /* 0x0000e000ff027b82 */ /* 0x000e620000000a00 */
[----:B0-----:R-:W-:-:S04]  /*07e0*/  IMAD.U32 R5, RZ, RZ, UR4 ;  /* 0x00000004ff057e24 */ /* 0x001fc8000f8e00ff */
[----:B------:R-:W-:-:S04]  /*07f0*/  IMAD R5, R5, UR12, R0 ;  /* 0x0000000c05057c24 */ /* 0x000fc8000f8e0200 */
[----:B-1----:R-:W-:-:S05]  /*0800*/  IMAD.WIDE R2, R5, 0x8, R2 ;  /* 0x0000000805027825 */ /* 0x002fca00078e0202 */
[----:B------:R-:W-:Y:S01]  /*0810*/  STG.E.64 desc[UR14][R2.64], R10 ;  /* 0x0000000a02007986 */ /* 0x000fe2000c101b0e */
[----:B------:R-:W-:Y:S05]  /*0820*/  EXIT ;  /* 0x000000000000794d */ /* 0x000fea0003800000 */
        .weak           $__internal_0_$__cuda_sm20_dblrcp_rn_slowpath_v3
        .type           $__internal_0_$__cuda_sm20_dblrcp_rn_slowpath_v3,@function
        .size           $__internal_0_$__cuda_sm20_dblrcp_rn_slowpath_v3,(.L_x_9 - $__internal_0_$__cuda_sm20_dblrcp_rn_slowpath_v3)
$__internal_0_$__cuda_sm20_dblrcp_rn_slowpath_v3:
[----:B------:R-:W0:Y:S08]  /*0830*/  LDC.64 R10, c[0x0][0x3e0] ;  /* 0x0000f800ff0a7b82 */ /* 0x000e300000000a00 */
[----:B------:R-:W1:Y:S01]  /*0840*/  LDC R5, c[0x0][0x3e4] ;  /* 0x0000f900ff057b82 */ /* 0x000e620000000800 */
[----:B0-----:R-:W-:-:S14]  /*0850*/  DSETP.GTU.AND P0, PT, |R10|, +INF , PT ;  /* 0x7ff000000a00742a */ /* 0x001fdc0003f0c200 */
[----:B-1----:R-:W-:Y:S05]  /*0860*/  @P0 BRA `(.L_x_5) ;  /* 0x0000000000800947 */ /* 0x002fea0003800000 */
[----:B------:R-:W-:-:S05]  /*0870*/  LOP3.LUT R15, R5, 0x7fffffff, RZ, 0xc0, !PT ;  /* 0x7fffffff050f7812 */ /* 0x000fca00078ec0ff */
[----:B------:R-:W-:-:S05]  /*0880*/  VIADD R12, R15, 0xffffffff ;  /* 0xffffffff0f0c7836 */ /* 0x000fca0000000000 */
[----:B------:R-:W-:-:S13]  /*0890*/  ISETP.GE.U32.AND P0, PT, R12, 0x7fefffff, PT ;  /* 0x7fefffff0c00780c */ /* 0x000fda0003f06070 */
[----:B------:R-:W-:Y:S01]  /*08a0*/  @P0 LOP3.LUT R13, R5, 0x7ff00000, RZ, 0x3c, !PT ;  /* 0x7ff00000050d0812 */ /* 0x000fe200078e3cff */
[----:B------:R-:W-:Y:S01]  /*08b0*/  @P0 IMAD.MOV.U32 R12, RZ, RZ, RZ ;  /* 0x000000ffff0c0224 */ /* 0x000fe200078e00ff */
[----:B------:R-:W-:Y:S06]  /*08c0*/  @P0 BRA `(.L_x_6) ;  /* 0x0000000000700947 */ /* 0x000fec0003800000 */
[----:B------:R-:W-:-:S13]  /*08d0*/  ISETP.GE.U32.AND P0, PT, R15, 0x1000001, PT ;  /* 0x010000010f00780c */ /* 0x000fda0003f06070 */
[----:B------:R-:W-:Y:S05]  /*08e0*/  @!P0 BRA `(.L_x_7) ;  /* 0x0000000000388947 */ /* 0x000fea0003800000 */
[----:B------:R-:W0:Y:S01]  /*08f0*/  LDCU UR4, c[0x0][0x3e0] ;  /* 0x00007c00ff0477ac */ /* 0x000e220008000800 */
[----:B------:R-:W-:-:S04]  /*0900*/  IADD3 R13, PT, PT, R5, -0x3fe00000, RZ ;  /* 0xc0200000050d7810 */ /* 0x000fc80007ffe0ff */
[----:B------:R-:W1:Y:S01]  /*0910*/  MUFU.RCP64H R15, R13 ;  /* 0x0000000d000f7308 */ /* 0x000e620000001800 */
[----:B0-----:R-:W-:-:S06]  /*0920*/  IMAD.U32 R12, RZ, RZ, UR4 ;  /* 0x00000004ff0c7e24 */ /* 0x001fcc000f8e00ff */
[----:B-1----:R-:W-:-:S08]  /*0930*/  DFMA R16, -R12, R14, 1 ;  /* 0x3ff000000c10742b */ /* 0x002fd0000000010e */
[----:B------:R-:W-:-:S08]  /*0940*/  DFMA R16, R16, R16, R16 ;  /* 0x000000101010722b */ /* 0x000fd00000000010 */
[----:B------:R-:W-:-:S08]  /*0950*/  DFMA R16, R14, R16, R14 ;  /* 0x000000100e10722b */ /* 0x000fd0000000000e */
[----:B------:R-:W-:-:S08]  /*0960*/  DFMA R14, -R12, R16, 1 ;  /* 0x3ff000000c0e742b */ /* 0x000fd00000000110 */
[----:B------:R-:W-:-:S08]  /*0970*/  DFMA R14, R16, R14, R16 ;  /* 0x0000000e100e722b */ /* 0x000fd00000000010 */
[----:B------:R-:W-:-:S08]  /*0980*/  DMUL R14, R14, 2.2250738585072013831e-308 ;  /* 0x001000000e0e7828 */ /* 0x000fd00000000000 */
[----:B------:R-:W-:-:S08]  /*0990*/  DFMA R10, R14, -R10, 1 ;  /* 0x3ff000000e0a742b */ /* 0x000fd0000000080a */
[----:B------:R-:W-:-:S08]  /*09a0*/  DFMA R10, R10, R10, R10 ;  /* 0x0000000a0a0a722b */ /* 0x000fd0000000000a */
[----:B------:R-:W-:Y:S01]  /*09b0*/  DFMA R12, R14, R10, R14 ;  /* 0x0000000a0e0c722b */ /* 0x000fe2000000000e */
[----:B------:R-:W-:Y:S10]  /*09c0*/  BRA `(.L_x_6) ;  /* 0x0000000000307947 */ /* 0x000ff40003800000 */
.L_x_7:
[----:B------:R-:W-:Y:S01]  /*09d0*/  DMUL R10, R10, 8.11296384146066816958e+31 ;  /* 0x469000000a0a7828 */ /* 0x000fe20000000000 */
[----:B------:R-:W-:-:S05]  /*09e0*/  IMAD.MOV.U32 R12, RZ, RZ, R14 ;  /* 0x000000ffff0c7224 */ /* 0x000fca00078e000e */
[----:B------:R-:W0:Y:S02]  /*09f0*/  MUFU.RCP64H R13, R11 ;  /* 0x0000000b000d7308 */ /* 0x000e240000001800 */
[----:B0-----:R-:W-:-:S08]  /*0a00*/  DFMA R14, -R10, R12, 1 ;  /* 0x3ff000000a0e742b */ /* 0x001fd0000000010c */
[----:B------:R-:W-:-:S08]  /*0a10*/  DFMA R14, R14, R14, R14 ;  /* 0x0000000e0e0e722b */ /* 0x000fd0000000000e */
[----:B------:R-:W-:-:S08]  /*0a20*/  DFMA R14, R12, R14, R12 ;  /* 0x0000000e0c0e722b */ /* 0x000fd0000000000c */
[----:B------:R-:W-:-:S08]  /*0a30*/  DFMA R12, -R10, R14, 1 ;  /* 0x3ff000000a0c742b */ /* 0x000fd0000000010e */
[----:B------:R-:W-:-:S08]  /*0a40*/  DFMA R12, R14, R12, R14 ;  /* 0x0000000c0e0c722b */ /* 0x000fd0000000000e */
[----:B------:R-:W-:Y:S01]  /*0a50*/  DMUL R12, R12, 8.11296384146066816958e+31 ;  /* 0x469000000c0c7828 */ /* 0x000fe20000000000 */
[----:B------:R-:W-:Y:S10]  /*0a60*/  BRA `(.L_x_6) ;  /* 0x0000000000087947 */ /* 0x000ff40003800000 */
.L_x_5:
[----:B------:R-:W0:Y:S01]  /*0a70*/  LDC R12, c[0x0][0x3e0] ;  /* 0x0000f800ff0c7b82 */ /* 0x000e220000000800 */
[----:B------:R-:W-:-:S07]  /*0a80*/  LOP3.LUT R13, R5, 0x80000, RZ, 0xfc, !PT ;  /* 0x00080000050d7812 */ /* 0x000fce00078efcff */
.L_x_6:
[----:B------:R-:W-:-:S04]  /*0a90*/  IMAD.MOV.U32 R5, RZ, RZ, 0x0 ;  /* 0x00000000ff057424 */ /* 0x000fc800078e00ff */
[----:B0-----:R-:W-:Y:S05]  /*0aa0*/  RET.REL.NODEC R4 `(_Z23compute_hiddenDW_kernelPdPKdS1_iiiiPKiS1_S1_S1_S1_ddd) ;  /* 0xfffffff404547950 */ /* 0x001fea0003c3ffff */
.L_x_8:
[----:B------:R-:W-:-:S00]  /*0ab0*/  BRA `(.L_x_8) ;  /* 0xfffffffc00fc7947 */ /* 0x000fc0000383ffff */
[----:B------:R-:W-:-:S00]  /*0ac0*/  NOP ;  /* 0x0000000000007918 */ /* 0x000fc00000000000 */
        /* <DEDUP_REMOVED lines=11> */
.L_x_9:


//--------------------- .nv.shared.reserved.0     --------------------------
	.section	.nv.shared.reserved.0,"aw",@nobits
	.weak		__nv_reservedSMEM_offset_0_alias
	.size		__nv_reservedSMEM_offset_0_alias, 0, 64
	.other		__nv_reservedSMEM_offset_0_alias,@"STO_CUDA_RESERVED_SHARED STV_DEFAULT"
__nv_reservedSMEM_offset_0_alias:
	.zero		0
	.zero		64


//--------------------- .nv.constant0._Z23compute_hiddenDW_kernelPdPKdS1_iiiiPKiS1_S1_S1_S1_ddd --------------------------
	.section	.nv.constant0._Z23compute_hiddenDW_kernelPdPKdS1_iiiiPKiS1_S1_S1_S1_ddd,"a",@progbits
	.sectionflags	@""
	.align	4
.nv.constant0._Z23compute_hiddenDW_kernelPdPKdS1_iiiiPKiS1_S1_S1_S1_ddd:
	.zero		1000


//--------------------- SYMBOLS --------------------------

	.type		.nv.reservedSmem.offset0,@object
	.size		.nv.reservedSmem.offset0,0x4
